//
// Generated by NVIDIA NVVM Compiler
//
// Compiler Build ID: CL-36424714
// Cuda compilation tools, release 13.0, V13.0.88
// Based on NVVM 20.0.0
//

.version 9.0
.target sm_100
.address_size 64

	// .globl	_Z9hello_GPUv
.extern .func  (.param .b32 func_retval0) vprintf
(
	.param .b64 vprintf_param_0,
	.param .b64 vprintf_param_1
)
;
.global .align 1 .b8 $str[23] = {72, 101, 108, 108, 111, 32, 102, 114, 111, 109, 32, 71, 80, 85, 37, 105, 91, 37, 105, 93, 33, 10};

.visible .entry _Z9hello_GPUv()
{
	.local .align 8 .b8 	__local_depot0[8];
	.reg .b64 	%SP;
	.reg .b64 	%SPL;
	.reg .pred 	%p<4>;
	.reg .b32 	%r<7>;
	.reg .b64 	%rd<5>;

	mov.u64 	%SPL, __local_depot0;
	cvta.local.u64 	%SP, %SPL;
	mov.u32 	%r1, %ctaid.x;
	setp.eq.s32 	%p1, %r1, 0;
	mov.u32 	%r3, %tid.x;
	setp.gt.u32 	%p2, %r3, 3;
	and.pred  	%p3, %p1, %p2;
	@%p3 bra 	$L__BB0_2;
	add.u64 	%rd1, %SP, 0;
	add.u64 	%rd2, %SPL, 0;
	add.s32 	%r4, %r1, 1;
	st.local.v2.u32 	[%rd2], {%r4, %r3};
	mov.u64 	%rd3, $str;
	cvta.global.u64 	%rd4, %rd3;
	{ // callseq 0, 0
	.param .b64 param0;
	st.param.b64 	[param0], %rd4;
	.param .b64 param1;
	st.param.b64 	[param1], %rd1;
	.param .b32 retval0;
	call.uni (retval0), 
	vprintf, 
	(
	param0, 
	param1
	);
	ld.param.b32 	%r5, [retval0];
	} // callseq 0
$L__BB0_2:
	ret;

}


// ===== COMPILED SASS (sm_100) =====

	.target	sm_100

	.elftype	@"ET_EXEC"


//--------------------- .note.nv.tkinfo           --------------------------
	.section	.note.nv.tkinfo,"",@"SHT_NOTE"
	.sectionflags	@"SHF_NOTE_NV_TKINFO"
	.tkinfo
        /*0018*/ 	.word	0x00000002
        /*0030*/ 	.string	""
        /*0030*/ 	.string	"ptxas"
        /*0030*/ 	.string	"Cuda compilation tools, release 13.0, V13.0.88"
        /*0030*/ 	.string	"Build cuda_13.0.r13.0/compiler.36424714_0"
        /*0030*/ 	.string	"-arch sm_100 -m 64 "



//--------------------- .note.nv.cuinfo           --------------------------
	.section	.note.nv.cuinfo,"",@"SHT_NOTE"
	.sectionflags	@"SHF_NOTE_NV_CUINFO"
        /*0018*/ 	.short	0x0002
        /*001a*/ 	.short	0x0064
        /*001c*/ 	.short	0x0082
	.zero		2


//--------------------- .nv.info                  --------------------------
	.section	.nv.info,"",@"SHT_CUDA_INFO"
	.align	4


	//----- nvinfo : EIATTR_REGCOUNT
	.align		4
        /*0000*/ 	.byte	0x04, 0x2f
        /*0002*/ 	.short	(.L_2 - .L_1)
	.align		4
.L_1:
        /*0004*/ 	.word	index@(_Z9hello_GPUv)
        /*0008*/ 	.word	0x00000018


	//----- nvinfo : EIATTR_FRAME_SIZE
	.align		4
.L_2:
        /*000c*/ 	.byte	0x04, 0x11
        /*000e*/ 	.short	(.L_4 - .L_3)
	.align		4
.L_3:
        /*0010*/ 	.word	index@(_Z9hello_GPUv)
        /*0014*/ 	.word	0x00000008


	//----- nvinfo : EIATTR_MIN_STACK_SIZE
	.align		4
.L_4:
        /*0018*/ 	.byte	0x04, 0x12
        /*001a*/ 	.short	(.L_6 - .L_5)
	.align		4
.L_5:
        /*001c*/ 	.word	index@(_Z9hello_GPUv)
        /*0020*/ 	.word	0x00000008
.L_6:


//--------------------- .nv.compat                --------------------------
	.section	.nv.compat,"",@"SHT_CUDA_COMPAT_INFO"
	.align	4
        /*0000*/ 	.byte	0x02, 0x09, 0x00, 0x00, 0x02, 0x02, 0x01, 0x00, 0x02, 0x05, 0x05, 0x00, 0x03, 0x07, 0x01, 0x01
        /*0010*/ 	.byte	0x02, 0x03, 0x00, 0x00, 0x02, 0x06, 0x01, 0x00, 0x04, 0x0b, 0x08, 0x00, 0x09, 0x00, 0x00, 0x00
        /*0020*/ 	.byte	0x00, 0x00, 0x00, 0x00


//--------------------- .nv.info._Z9hello_GPUv    --------------------------
	.section	.nv.info._Z9hello_GPUv,"",@"SHT_CUDA_INFO"
	.sectionflags	@""
	.align	4


	//----- nvinfo : EIATTR_CUDA_API_VERSION
	.align		4
        /*0000*/ 	.byte	0x04, 0x37
        /*0002*/ 	.short	(.L_8 - .L_7)
.L_7:
        /*0004*/ 	.word	0x00000082


	//----- nvinfo : EIATTR_SPARSE_MMA_MASK
	.align		4
.L_8:
        /*0008*/ 	.byte	0x03, 0x50
        /*000a*/ 	.short	0x0000


	//----- nvinfo : EIATTR_MAXREG_COUNT
	.align		4
        /*000c*/ 	.byte	0x03, 0x1b
        /*000e*/ 	.short	0x00ff


	//----- nvinfo : EIATTR_EXTERNS
	.align		4
        /*0010*/ 	.byte	0x04, 0x0f
        /*0012*/ 	.short	(.L_10 - .L_9)


	//   ....[0]....
	.align		4
.L_9:
        /*0014*/ 	.word	index@(vprintf)


	//----- nvinfo : EIATTR_MERCURY_ISA_VERSION
	.align		4
.L_10:
        /*0018*/ 	.byte	0x03, 0x5f
        /*001a*/ 	.short	0x0101


	//----- nvinfo : EIATTR_VRC_CTA_INIT_COUNT
	.align		4
        /*001c*/ 	.byte	0x02, 0x4a
	.zero		1
	.zero		1


	//----- nvinfo : EIATTR_SYSCALL_OFFSETS
	.align		4
        /*0020*/ 	.byte	0x04, 0x46
        /*0022*/ 	.short	(.L_12 - .L_11)


	//   ....[0]....
.L_11:
        /*0024*/ 	.word	0x00000130


	//----- nvinfo : EIATTR_EXIT_INSTR_OFFSETS
	.align		4
.L_12:
        /*0028*/ 	.byte	0x04, 0x1c
        /*002a*/ 	.short	(.L_14 - .L_13)


	//   ....[0]....
.L_13:
        /*002c*/ 	.word	0x000000a0


	//   ....[1]....
        /*0030*/ 	.word	0x00000140


	//----- nvinfo : EIATTR_CRS_STACK_SIZE
	.align		4
.L_14:
        /*0034*/ 	.byte	0x04, 0x1e
        /*0036*/ 	.short	(.L_16 - .L_15)
.L_15:
        /*0038*/ 	.word	0x00000000


	//----- nvinfo : EIATTR_SW_WAR
	.align		4
.L_16:
        /*003c*/ 	.byte	0x04, 0x36
        /*003e*/ 	.short	(.L_18 - .L_17)
.L_17:
        /*0040*/ 	.word	0x00000008
.L_18:


//--------------------- .nv.callgraph             --------------------------
	.section	.nv.callgraph,"",@"SHT_CUDA_CALLGRAPH"
	.align	4
	.sectionentsize	8
	.align		4
        /*0000*/ 	.word	0x00000000
	.align		4
        /*0004*/ 	.word	0xffffffff
	.align		4
        /*0008*/ 	.word	index@(_Z9hello_GPUv)
	.align		4
        /*000c*/ 	.word	index@(vprintf)
	.align		4
        /*0010*/ 	.word	0x00000000
	.align		4
        /*0014*/ 	.word	0xfffffffe
	.align		4
        /*0018*/ 	.word	0x00000000
	.align		4
        /*001c*/ 	.word	0xfffffffd
	.align		4
        /*0020*/ 	.word	0x00000000
	.align		4
        /*0024*/ 	.word	0xfffffffc


//--------------------- .nv.constant4             --------------------------
	.section	.nv.constant4,"a",@progbits
	.align	8
	.align		8
.nv.constant4:
        /*0000*/ 	.dword	vprintf
	.align		8
        /*0008*/ 	.dword	$str


//--------------------- .text._Z9hello_GPUv       --------------------------
	.section	.text._Z9hello_GPUv,"ax",@progbits
	.align	128
        .global         _Z9hello_GPUv
        .type           _Z9hello_GPUv,@function
        .size           _Z9hello_GPUv,(.L_x_2 - _Z9hello_GPUv)
        .other          _Z9hello_GPUv,@"STO_CUDA_ENTRY STV_DEFAULT"
_Z9hello_GPUv:
.text._Z9hello_GPUv:
[----:B------:R-:W0:Y:S01]  /*0000*/  LDC R1, c[0x0][0x37c] ;  /* 0x0000df00ff017b82 */ /* 0x000e220000000800 */
[----:B------:R-:W1:Y:S01]  /*0010*/  S2R R3, SR_TID.X ;  /* 0x0000000000037919 */ /* 0x000e620000002100 */
[----:B------:R-:W2:Y:S01]  /*0020*/  LDCU UR4, c[0x0][0x2f8] ;  /* 0x00005f00ff0477ac */ /* 0x000ea20008000800 */
[----:B0-----:R-:W-:Y:S01]  /*0030*/  VIADD R1, R1, 0xfffffff8 ;  /* 0xfffffff801017836 */ /* 0x001fe20000000000 */
[----:B------:R-:W0:Y:S01]  /*0040*/  S2R R2, SR_CTAID.X ;  /* 0x0000000000027919 */ /* 0x000e220000002500 */
[----:B------:R-:W3:Y:S03]  /*0050*/  LDCU UR5, c[0x0][0x2fc] ;  /* 0x00005f80ff0577ac */ /* 0x000ee60008000800 */
[----:B--2---:R-:W-:-:S05]  /*0060*/  IADD3 R6, P1, PT, R1, UR4, RZ ;  /* 0x0000000401067c10 */ /* 0x004fca000ff3e0ff */
[----:B---3--:R-:W-:Y:S01]  /*0070*/  IMAD.X R7, RZ, RZ, UR5, P1 ;  /* 0x00000005ff077e24 */ /* 0x008fe200088e06ff */
[----:B-1----:R-:W-:Y:S02]  /*0080*/  ISETP.GT.U32.AND P0, PT, R3, 0x3, PT ;  /* 0x000000030300780c */ /* 0x002fe40003f04070 */
[----:B0-----:R-:W-:-:S13]  /*0090*/  ISETP.EQ.AND P2, PT, R2, RZ, PT ;  /* 0x000000ff0200720c */ /* 0x001fda0003f42270 */
[----:B------:R-:W-:Y:S05]  /*00a0*/  @P0 EXIT P2 ;  /* 0x000000000000094d */ /* 0x000fea0001000000 */
[----:B------:R-:W-:Y:S01]  /*00b0*/  VIADD R2, R2, 0x1 ;  /* 0x0000000102027836 */ /* 0x000fe20000000000 */
[----:B------:R-:W-:Y:S01]  /*00c0*/  MOV R0, 0x0 ;  /* 0x0000000000007802 */ /* 0x000fe20000000f00 */
[----:B------:R-:W0:Y:S03]  /*00d0*/  LDCU.64 UR4, c[0x4][0x8] ;  /* 0x01000100ff0477ac */ /* 0x000e260008000a00 */
[----:B------:R1:W-:Y:S01]  /*00e0*/  STL.64 [R1], R2 ;  /* 0x0000000201007387 */ /* 0x0003e20000100a00 */
[----:B------:R1:W2:Y:S01]  /*00f0*/  LDC.64 R8, c[0x4][R0] ;  /* 0x0100000000087b82 */ /* 0x0002a20000000a00 */
[----:B0-----:R-:W-:Y:S02]  /*0100*/  IMAD.U32 R4, RZ, RZ, UR4 ;  /* 0x00000004ff047e24 */ /* 0x001fe4000f8e00ff */
[----:B-1----:R-:W-:-:S07]  /*0110*/  IMAD.U32 R5, RZ, RZ, UR5 ;  /* 0x00000005ff057e24 */ /* 0x002fce000f8e00ff */
[----:B------:R-:W-:-:S07]  /*0120*/  LEPC R20, `(.L_x_0) ;  /* 0x000000001014794e */ /* 0x000fce0000000000 */
[----:B--2---:R-:W-:Y:S05]  /*0130*/  CALL.ABS.NOINC R8 ;  /* 0x0000000008007343 */ /* 0x004fea0003c00000 */
.L_x_0:
[----:B------:R-:W-:Y:S05]  /*0140*/  EXIT ;  /* 0x000000000000794d */ /* 0x000fea0003800000 */
.L_x_1:
[----:B------:R-:W-:-:S00]  /*0150*/  BRA `(.L_x_1) ;  /* 0xfffffffc00fc7947 */ /* 0x000fc0000383ffff */
[----:B------:R-:W-:-:S00]  /*0160*/  NOP ;  /* 0x0000000000007918 */ /* 0x000fc00000000000 */
        /* <DEDUP_REMOVED lines=9> */
.L_x_2:


//--------------------- .nv.global.init           --------------------------
	.section	.nv.global.init,"aw",@progbits
.nv.global.init:
	.type		$str,@object
	.size		$str,(.L_0 - $str)
$str:
        /*0000*/ 	.byte	0x48, 0x65, 0x6c, 0x6c, 0x6f, 0x20, 0x66, 0x72, 0x6f, 0x6d, 0x20, 0x47, 0x50, 0x55, 0x25, 0x69
        /*0010*/ 	.byte	0x5b, 0x25, 0x69, 0x5d, 0x21, 0x0a, 0x00
.L_0:


//--------------------- .nv.shared.reserved.0     --------------------------
	.section	.nv.shared.reserved.0,"aw",@nobits
	.weak		__nv_reservedSMEM_offset_0_alias
	.size		__nv_reservedSMEM_offset_0_alias, 0, 64
	.other		__nv_reservedSMEM_offset_0_alias,@"STO_CUDA_RESERVED_SHARED STV_DEFAULT"
__nv_reservedSMEM_offset_0_alias:
	.zero		0
	.zero		64


//--------------------- .nv.constant0._Z9hello_GPUv --------------------------
	.section	.nv.constant0._Z9hello_GPUv,"a",@progbits
	.sectionflags	@""
	.align	4
.nv.constant0._Z9hello_GPUv:
	.zero		896


//--------------------- SYMBOLS --------------------------

	.type		.nv.reservedSmem.offset0,@object
	.size		.nv.reservedSmem.offset0,0x4
	.type		vprintf,@function
